	.headerflags	@"EF_CUDA_TEXMODE_UNIFIED EF_CUDA_64BIT_ADDRESS EF_CUDA_ACCELERATORS EF_CUDA_SM90 EF_CUDA_VIRTUAL_SM(EF_CUDA_SM90)"
	.elftype	@"ET_EXEC"


//--------------------- .nv.info                  --------------------------
	.section	.nv.info,"",@"SHT_CUDA_INFO"
	.align	4


	//----- nvinfo : EIATTR_REGCOUNT
	.align		4
        /*0000*/ 	.byte	0x04, 0x2f
        /*0002*/ 	.short	(.L_1 - .L_0)
	.align		4
.L_0:
        /*0004*/ 	.word	index@(triton_poi_fused_constant_pad_nd_relu_25)
        /*0008*/ 	.word	0x0000001c


	//----- nvinfo : EIATTR_MIN_STACK_SIZE
	.align		4
.L_1:
        /*000c*/ 	.byte	0x04, 0x12
        /*000e*/ 	.short	(.L_3 - .L_2)
	.align		4
.L_2:
        /*0010*/ 	.word	index@(triton_poi_fused_constant_pad_nd_relu_25)
        /*0014*/ 	.word	0x00000000


	//----- nvinfo : EIATTR_FRAME_SIZE
	.align		4
.L_3:
        /*0018*/ 	.byte	0x04, 0x11
        /*001a*/ 	.short	(.L_5 - .L_4)
	.align		4
.L_4:
        /*001c*/ 	.word	index@(triton_poi_fused_constant_pad_nd_relu_25)
        /*0020*/ 	.word	0x00000000


	//----- nvinfo : EIATTR_MIN_STACK_SIZE
	.align		4
.L_5:
        /*0024*/ 	.byte	0x04, 0x12
        /*0026*/ 	.short	(.L_7 - .L_6)
	.align		4
.L_6:
        /*0028*/ 	.word	index@(triton_poi_fused_constant_pad_nd_relu_25)
        /*002c*/ 	.word	0x00000000
.L_7:


//--------------------- .nv.info.triton_poi_fused_constant_pad_nd_relu_25 --------------------------
	.section	.nv.info.triton_poi_fused_constant_pad_nd_relu_25,"",@"SHT_CUDA_INFO"
	.sectionflags	@""
	.align	4


	//----- nvinfo : EIATTR_CUDA_API_VERSION
	.align		4
        /*0000*/ 	.byte	0x04, 0x37
        /*0002*/ 	.short	(.L_9 - .L_8)
.L_8:
        /*0004*/ 	.word	0x0000007c


	//----- nvinfo : EIATTR_KPARAM_INFO
	.align		4
.L_9:
        /*0008*/ 	.byte	0x04, 0x17
        /*000a*/ 	.short	(.L_11 - .L_10)
.L_10:
        /*000c*/ 	.word	0x00000000
        /*0010*/ 	.short	0x0002
        /*0012*/ 	.short	0x0010
        /*0014*/ 	.byte	0x00, 0xf0, 0x11, 0x00


	//----- nvinfo : EIATTR_KPARAM_INFO
	.align		4
.L_11:
        /*0018*/ 	.byte	0x04, 0x17
        /*001a*/ 	.short	(.L_13 - .L_12)
.L_12:
        /*001c*/ 	.word	0x00000000
        /*0020*/ 	.short	0x0001
        /*0022*/ 	.short	0x0008
        /*0024*/ 	.byte	0x00, 0xf4, 0x21, 0x00


	//----- nvinfo : EIATTR_KPARAM_INFO
	.align		4
.L_13:
        /*0028*/ 	.byte	0x04, 0x17
        /*002a*/ 	.short	(.L_15 - .L_14)
.L_14:
        /*002c*/ 	.word	0x00000000
        /*0030*/ 	.short	0x0000
        /*0032*/ 	.short	0x0000
        /*0034*/ 	.byte	0x00, 0xf4, 0x21, 0x00


	//----- nvinfo : EIATTR_SPARSE_MMA_MASK
	.align		4
.L_15:
        /*0038*/ 	.byte	0x03, 0x50
        /*003a*/ 	.short	0x0000


	//----- nvinfo : EIATTR_MAXREG_COUNT
	.align		4
        /*003c*/ 	.byte	0x03, 0x1b
        /*003e*/ 	.short	0x00ff


	//----- nvinfo : EIATTR_EXIT_INSTR_OFFSETS
	.align		4
        /*0040*/ 	.byte	0x04, 0x1c
        /*0042*/ 	.short	(.L_17 - .L_16)


	//   ....[0]....
.L_16:
        /*0044*/ 	.word	0x00000c50


	//----- nvinfo : EIATTR_REQNTID
	.align		4
.L_17:
        /*0048*/ 	.byte	0x04, 0x10
        /*004a*/ 	.short	(.L_19 - .L_18)
.L_18:
        /*004c*/ 	.word	0x00000080
        /*0050*/ 	.word	0x00000001
        /*0054*/ 	.word	0x00000001


	//----- nvinfo : EIATTR_CBANK_PARAM_SIZE
	.align		4
.L_19:
        /*0058*/ 	.byte	0x03, 0x19
        /*005a*/ 	.short	0x0014


	//----- nvinfo : EIATTR_PARAM_CBANK
	.align		4
        /*005c*/ 	.byte	0x04, 0x0a
        /*005e*/ 	.short	(.L_21 - .L_20)
	.align		4
.L_20:
        /*0060*/ 	.word	index@(.nv.constant0.triton_poi_fused_constant_pad_nd_relu_25)
        /*0064*/ 	.short	0x0210
        /*0066*/ 	.short	0x0014


	//----- nvinfo : EIATTR_SW_WAR
	.align		4
.L_21:
        /*0068*/ 	.byte	0x04, 0x36
        /*006a*/ 	.short	(.L_23 - .L_22)
.L_22:
        /*006c*/ 	.word	0x00000008
.L_23:


//--------------------- .nv.callgraph             --------------------------
	.section	.nv.callgraph,"",@"SHT_CUDA_CALLGRAPH"
	.align	4
	.sectionentsize	8
	.align		4
        /*0000*/ 	.word	0x00000000
	.align		4
        /*0004*/ 	.word	0xffffffff
	.align		4
        /*0008*/ 	.word	0x00000000
	.align		4
        /*000c*/ 	.word	0xfffffffe
	.align		4
        /*0010*/ 	.word	0x00000000
	.align		4
        /*0014*/ 	.word	0xfffffffd
	.align		4
        /*0018*/ 	.word	0x00000000
	.align		4
        /*001c*/ 	.word	0xfffffffc


//--------------------- .text.triton_poi_fused_constant_pad_nd_relu_25 --------------------------
	.section	.text.triton_poi_fused_constant_pad_nd_relu_25,"ax",@progbits
	.align	128
        .global         triton_poi_fused_constant_pad_nd_relu_25
        .type           triton_poi_fused_constant_pad_nd_relu_25,@function
        .size           triton_poi_fused_constant_pad_nd_relu_25,(.L_x_1 - triton_poi_fused_constant_pad_nd_relu_25)
        .other          triton_poi_fused_constant_pad_nd_relu_25,@"STO_CUDA_ENTRY STV_DEFAULT"
triton_poi_fused_constant_pad_nd_relu_25:
.text.triton_poi_fused_constant_pad_nd_relu_25:
[----:B------:R-:W-:Y:S01]  /*0000*/  LDC R1, c[0x0][0x28] ;  /* 0x00000a00ff017b82 */ /* 0x000fe20000000800 */
[----:B------:R-:W1:Y:S01]  /*0010*/  S2R R0, SR_TID.X ;  /* 0x0000000000007919 */ /* 0x000e620000002100 */
[----:B------:R-:W-:Y:S01]  /*0020*/  ULDC.64 UR6, c[0x0][0x210] ;  /* 0x0000840000067ab9 */ /* 0x000fe20000000a00 */
[----:B------:R-:W-:Y:S01]  /*0030*/  ULDC.64 UR4, c[0x0][0x208] ;  /* 0x0000820000047ab9 */ /* 0x000fe20000000a00 */
[----:B------:R-:W2:Y:S01]  /*0040*/  S2R R3, SR_CTAID.X ;  /* 0x0000000000037919 */ /* 0x000ea20000002500 */
[----:B-1----:R-:W-:-:S05]  /*0050*/  IMAD.SHL.U32 R0, R0, 0x4, RZ ;  /* 0x0000000400007824 */ /* 0x002fca00078e00ff */
[----:B------:R-:W-:-:S05]  /*0060*/  LOP3.LUT R0, R0, 0x1fc, RZ, 0xc0, !PT ;  /* 0x000001fc00007812 */ /* 0x000fca00078ec0ff */
[----:B--2---:R-:W-:-:S04]  /*0070*/  IMAD R0, R3, 0x400, R0 ;  /* 0x0000040003007824 */ /* 0x004fc800078e0200 */
[----:B------:R-:W-:-:S05]  /*0080*/  IMAD.HI R2, R0, 0x2aaaaaab, RZ ;  /* 0x2aaaaaab00027827 */ /* 0x000fca00078e02ff */
[----:B------:R-:W-:Y:S01]  /*0090*/  LEA.HI R3, R2, R2, RZ, 0x1 ;  /* 0x0000000202037211 */ /* 0x000fe200078f08ff */
[----:B------:R-:W-:-:S04]  /*00a0*/  VIADD R2, R0, 0x1 ;  /* 0x0000000100027836 */ /* 0x000fc80000000000 */
[----:B------:R-:W-:-:S04]  /*00b0*/  IMAD.HI R5, R2, 0x2aaaaaab, RZ ;  /* 0x2aaaaaab02057827 */ /* 0x000fc800078e02ff */
[----:B------:R-:W-:Y:S01]  /*00c0*/  IMAD.HI R4, R3, 0x2aaaaaab, RZ ;  /* 0x2aaaaaab03047827 */ /* 0x000fe200078e02ff */
[----:B------:R-:W-:-:S03]  /*00d0*/  LEA.HI R7, R5, R5, RZ, 0x1 ;  /* 0x0000000505077211 */ /* 0x000fc600078f08ff */
[----:B------:R-:W-:Y:S01]  /*00e0*/  IMAD.HI R5, R0, 0x38e38e39, RZ ;  /* 0x38e38e3900057827 */ /* 0x000fe200078e02ff */
[----:B------:R-:W-:-:S03]  /*00f0*/  LEA.HI R6, R4, R4, RZ, 0x1 ;  /* 0x0000000404067211 */ /* 0x000fc600078f08ff */
[----:B------:R-:W-:Y:S01]  /*0100*/  IMAD R8, R7, -0x6, R2 ;  /* 0xfffffffa07087824 */ /* 0x000fe200078e0202 */
[----:B------:R-:W-:Y:S01]  /*0110*/  SHF.R.U32.HI R2, RZ, 0x1f, R5 ;  /* 0x0000001fff027819 */ /* 0x000fe20000011605 */
[----:B------:R-:W-:Y:S02]  /*0120*/  IMAD R4, R3, -0x6, R0 ;  /* 0xfffffffa03047824 */ /* 0x000fe400078e0200 */
[----:B------:R-:W-:Y:S01]  /*0130*/  IMAD R6, R6, -0x6, R3 ;  /* 0xfffffffa06067824 */ /* 0x000fe200078e0203 */
[----:B------:R-:W-:Y:S01]  /*0140*/  LEA.HI R2, R5, R2, RZ, 0x1d ;  /* 0x0000000205027211 */ /* 0x000fe200078fe8ff */
[----:B------:R-:W-:Y:S02]  /*0150*/  VIADD R3, R4, 0xffffffff ;  /* 0xffffffff04037836 */ /* 0x000fe40000000000 */
[----:B------:R-:W-:Y:S02]  /*0160*/  VIADD R10, R6, 0xffffffff ;  /* 0xffffffff060a7836 */ /* 0x000fe40000000000 */
[----:B------:R-:W-:Y:S01]  /*0170*/  IMAD.SHL.U32 R7, R2, 0x10, RZ ;  /* 0x0000001002077824 */ /* 0x000fe200078e00ff */
[----:B------:R-:W-:Y:S01]  /*0180*/  SHF.R.S32.HI R2, RZ, 0x1f, R4 ;  /* 0x0000001fff027819 */ /* 0x000fe20000011404 */
[----:B------:R-:W-:Y:S01]  /*0190*/  IMAD.SHL.U32 R6, R6, 0x4, RZ ;  /* 0x0000000406067824 */ /* 0x000fe200078e00ff */
[----:B------:R-:W-:Y:S01]  /*01a0*/  LOP3.LUT R3, R10, R3, RZ, 0xfc, !PT ;  /* 0x000000030a037212 */ /* 0x000fe200078efcff */
[----:B------:R-:W-:Y:S01]  /*01b0*/  VIADD R5, R8, 0xffffffff ;  /* 0xffffffff08057836 */ /* 0x000fe20000000000 */
[----:B------:R-:W-:-:S02]  /*01c0*/  SHF.R.S32.HI R18, RZ, 0x1f, R7 ;  /* 0x0000001fff127819 */ /* 0x000fc40000011407 */
[----:B------:R-:W-:Y:S02]  /*01d0*/  ISETP.GE.U32.AND P4, PT, R3, 0x4, PT ;  /* 0x000000040300780c */ /* 0x000fe40003f86070 */
[----:B------:R-:W-:Y:S02]  /*01e0*/  IADD3 R9, P0, P1, R6, R7, R4 ;  /* 0x0000000706097210 */ /* 0x000fe4000791e004 */
[----:B------:R-:W-:Y:S02]  /*01f0*/  SHF.R.S32.HI R3, RZ, 0x1f, R6 ;  /* 0x0000001fff037819 */ /* 0x000fe40000011406 */
[----:B------:R-:W-:Y:S02]  /*0200*/  LOP3.LUT R5, R10, R5, RZ, 0xfc, !PT ;  /* 0x000000050a057212 */ /* 0x000fe400078efcff */
[--C-:B------:R-:W-:Y:S01]  /*0210*/  IADD3 R11, P2, P3, R6, R7, R8.reuse ;  /* 0x00000007060b7210 */ /* 0x100fe20007b5e008 */
[----:B------:R-:W-:Y:S01]  /*0220*/  IMAD.MOV.U32 R6, RZ, RZ, RZ ;  /* 0x000000ffff067224 */ /* 0x000fe200078e00ff */
[----:B------:R-:W-:-:S02]  /*0230*/  SHF.R.S32.HI R4, RZ, 0x1f, R8 ;  /* 0x0000001fff047819 */ /* 0x000fc40000011408 */
[-C--:B------:R-:W-:Y:S02]  /*0240*/  IADD3.X R2, R3, R18.reuse, R2, P0, P1 ;  /* 0x0000001203027210 */ /* 0x080fe400007e2402 */
[----:B------:R-:W-:Y:S02]  /*0250*/  LEA R8, P1, R9, UR6, 0x2 ;  /* 0x0000000609087c11 */ /* 0x000fe4000f8210ff */
[----:B------:R-:W-:Y:S02]  /*0260*/  ISETP.GE.U32.AND P0, PT, R5, 0x4, PT ;  /* 0x000000040500780c */ /* 0x000fe40003f06070 */
[----:B------:R-:W-:Y:S02]  /*0270*/  IADD3.X R4, R3, R18, R4, P2, P3 ;  /* 0x0000001203047210 */ /* 0x000fe400017e6404 */
[----:B------:R-:W-:Y:S02]  /*0280*/  LEA.HI.X R9, R9, UR7, R2, 0x2, P1 ;  /* 0x0000000709097c11 */ /* 0x000fe400088f1402 */
[----:B------:R-:W-:Y:S01]  /*0290*/  LEA R10, P2, R11, UR6, 0x2 ;  /* 0x000000060b0a7c11 */ /* 0x000fe2000f8410ff */
[----:B------:R-:W-:-:S02]  /*02a0*/  IMAD.MOV.U32 R2, RZ, RZ, RZ ;  /* 0x000000ffff027224 */ /* 0x000fc400078e00ff */
[----:B------:R-:W2:Y:S01]  /*02b0*/  @!P4 LDG.E R6, desc[UR4][R8.64+-0x14] ;  /* 0xffffec040806c981 */ /* 0x000ea2000c1e1900 */
[----:B------:R-:W-:-:S05]  /*02c0*/  LEA.HI.X R11, R11, UR7, R4, 0x2, P2 ;  /* 0x000000070b0b7c11 */ /* 0x000fca00090f1404 */
[----:B------:R1:W3:Y:S01]  /*02d0*/  @!P0 LDG.E R2, desc[UR4][R10.64+-0x14] ;  /* 0xffffec040a028981 */ /* 0x0002e2000c1e1900 */
[C---:B------:R-:W-:Y:S02]  /*02e0*/  VIADD R3, R0.reuse, 0x200 ;  /* 0x0000020000037836 */ /* 0x040fe40000000000 */
[C---:B------:R-:W-:Y:S02]  /*02f0*/  VIADD R4, R0.reuse, 0x2 ;  /* 0x0000000200047836 */ /* 0x040fe40000000000 */
[----:B------:R-:W-:Y:S02]  /*0300*/  VIADD R5, R0, 0x3 ;  /* 0x0000000300057836 */ /* 0x000fe40000000000 */
[----:B------:R-:W-:-:S04]  /*0310*/  IMAD.HI R16, R3, 0x2aaaaaab, RZ ;  /* 0x2aaaaaab03107827 */ /* 0x000fc800078e02ff */
[----:B------:R-:W-:Y:S01]  /*0320*/  IMAD.HI R13, R3, 0x38e38e39, RZ ;  /* 0x38e38e39030d7827 */ /* 0x000fe200078e02ff */
[----:B------:R-:W-:-:S03]  /*0330*/  LEA.HI R16, R16, R16, RZ, 0x1 ;  /* 0x0000001010107211 */ /* 0x000fc600078f08ff */
[----:B------:R-:W-:Y:S01]  /*0340*/  IMAD.HI R14, R4, 0x2aaaaaab, RZ ;  /* 0x2aaaaaab040e7827 */ /* 0x000fe200078e02ff */
[----:B-1----:R-:W-:-:S03]  /*0350*/  SHF.R.U32.HI R10, RZ, 0x1f, R13 ;  /* 0x0000001fff0a7819 */ /* 0x002fc6000001160d */
[----:B------:R-:W-:Y:S01]  /*0360*/  IMAD.HI R12, R5, 0x2aaaaaab, RZ ;  /* 0x2aaaaaab050c7827 */ /* 0x000fe200078e02ff */
[----:B------:R-:W-:-:S03]  /*0370*/  LEA.HI R14, R14, R14, RZ, 0x1 ;  /* 0x0000000e0e0e7211 */ /* 0x000fc600078f08ff */
[----:B------:R-:W-:Y:S01]  /*0380*/  VIADD R9, R0, 0x200 ;  /* 0x0000020000097836 */ /* 0x000fe20000000000 */
[----:B------:R-:W-:Y:S01]  /*0390*/  LEA.HI R8, R12, R12, RZ, 0x1 ;  /* 0x0000000c0c087211 */ /* 0x000fe200078f08ff */
[----:B------:R-:W-:Y:S01]  /*03a0*/  VIADD R15, R0, 0x2 ;  /* 0x00000002000f7836 */ /* 0x000fe20000000000 */
[----:B------:R-:W-:Y:S01]  /*03b0*/  LEA.HI R11, R13, R10, RZ, 0x1d ;  /* 0x0000000a0d0b7211 */ /* 0x000fe200078fe8ff */
[----:B------:R-:W-:Y:S02]  /*03c0*/  IMAD R16, R16, -0x6, R9 ;  /* 0xfffffffa10107824 */ /* 0x000fe400078e0209 */
[C---:B------:R-:W-:Y:S02]  /*03d0*/  VIADD R10, R0.reuse, 0x201 ;  /* 0x00000201000a7836 */ /* 0x040fe40000000000 */
[----:B------:R-:W-:Y:S02]  /*03e0*/  VIADD R9, R0, 0x202 ;  /* 0x0000020200097836 */ /* 0x000fe40000000000 */
[----:B------:R-:W-:-:S04]  /*03f0*/  IMAD.HI R13, R4, 0x2aaaaaab, RZ ;  /* 0x2aaaaaab040d7827 */ /* 0x000fc800078e02ff */
[----:B------:R-:W-:Y:S02]  /*0400*/  IMAD R12, R14, -0x6, R15 ;  /* 0xfffffffa0e0c7824 */ /* 0x000fe400078e020f */
[----:B------:R-:W-:Y:S02]  /*0410*/  IMAD R8, R8, -0x6, R5 ;  /* 0xfffffffa08087824 */ /* 0x000fe400078e0205 */
[----:B------:R-:W-:Y:S02]  /*0420*/  VIADD R5, R0, 0x203 ;  /* 0x0000020300057836 */ /* 0x000fe40000000000 */
[----:B------:R-:W-:Y:S01]  /*0430*/  IMAD.HI R22, R3, 0x2aaaaaab, RZ ;  /* 0x2aaaaaab03167827 */ /* 0x000fe200078e02ff */
[----:B------:R-:W-:-:S03]  /*0440*/  LEA.HI R13, R13, R13, RZ, 0x1 ;  /* 0x0000000d0d0d7211 */ /* 0x000fc600078f08ff */
[----:B------:R-:W-:-:S04]  /*0450*/  IMAD.HI R14, R10, 0x2aaaaaab, RZ ;  /* 0x2aaaaaab0a0e7827 */ /* 0x000fc800078e02ff */
[----:B------:R-:W-:Y:S01]  /*0460*/  IMAD.HI R20, R9, 0x2aaaaaab, RZ ;  /* 0x2aaaaaab09147827 */ /* 0x000fe200078e02ff */
[----:B------:R-:W-:Y:S02]  /*0470*/  LEA.HI R22, R22, R22, RZ, 0x1 ;  /* 0x0000001616167211 */ /* 0x000fe400078f08ff */
[----:B------:R-:W-:Y:S01]  /*0480*/  LEA.HI R17, R14, R14, RZ, 0x1 ;  /* 0x0000000e0e117211 */ /* 0x000fe200078f08ff */
[----:B------:R-:W-:Y:S01]  /*0490*/  IMAD.HI R15, R5, 0x2aaaaaab, RZ ;  /* 0x2aaaaaab050f7827 */ /* 0x000fe200078e02ff */
[----:B------:R-:W-:-:S03]  /*04a0*/  LEA.HI R20, R20, R20, RZ, 0x1 ;  /* 0x0000001414147211 */ /* 0x000fc600078f08ff */
[----:B------:R-:W-:Y:S01]  /*04b0*/  IMAD.HI R14, R13, 0x2aaaaaab, RZ ;  /* 0x2aaaaaab0d0e7827 */ /* 0x000fe200078e02ff */
[----:B------:R-:W-:-:S03]  /*04c0*/  LEA.HI R24, R15, R15, RZ, 0x1 ;  /* 0x0000000f0f187211 */ /* 0x000fc600078f08ff */
[----:B------:R-:W-:Y:S01]  /*04d0*/  IMAD.HI R15, R22, 0x2aaaaaab, RZ ;  /* 0x2aaaaaab160f7827 */ /* 0x000fe200078e02ff */
[----:B------:R-:W-:-:S03]  /*04e0*/  LEA.HI R14, R14, R14, RZ, 0x1 ;  /* 0x0000000e0e0e7211 */ /* 0x000fc600078f08ff */
[----:B------:R-:W-:Y:S02]  /*04f0*/  IMAD R10, R17, -0x6, R10 ;  /* 0xfffffffa110a7824 */ /* 0x000fe400078e020a */
[----:B------:R-:W-:Y:S01]  /*0500*/  IMAD.HI R17, R20, 0x2aaaaaab, RZ ;  /* 0x2aaaaaab14117827 */ /* 0x000fe200078e02ff */
[----:B------:R-:W-:-:S04]  /*0510*/  LEA.HI R19, R15, R15, RZ, 0x1 ;  /* 0x0000000f0f137211 */ /* 0x000fc800078f08ff */
[----:B------:R-:W-:Y:S01]  /*0520*/  LEA.HI R21, R17, R17, RZ, 0x1 ;  /* 0x0000001111157211 */ /* 0x000fe200078f08ff */
[----:B------:R-:W-:Y:S02]  /*0530*/  IMAD R17, R14, -0x6, R13 ;  /* 0xfffffffa0e117824 */ /* 0x000fe400078e020d */
[----:B------:R-:W-:Y:S02]  /*0540*/  IMAD R15, R13, -0x6, R4 ;  /* 0xfffffffa0d0f7824 */ /* 0x000fe400078e0204 */
[----:B------:R-:W-:Y:S02]  /*0550*/  IMAD R13, R19, -0x6, R22 ;  /* 0xfffffffa130d7824 */ /* 0x000fe400078e0216 */
[----:B------:R-:W-:Y:S02]  /*0560*/  IMAD.SHL.U32 R19, R17, 0x4, RZ ;  /* 0x0000000411137824 */ /* 0x000fe400078e00ff */
[----:B------:R-:W-:Y:S02]  /*0570*/  IMAD R14, R22, -0x6, R3 ;  /* 0xfffffffa160e7824 */ /* 0x000fe400078e0203 */
[----:B------:R-:W-:-:S02]  /*0580*/  VIADD R15, R15, 0xffffffff ;  /* 0xffffffff0f0f7836 */ /* 0x000fc40000000000 */
[----:B------:R-:W-:Y:S01]  /*0590*/  VIADD R22, R17, 0xffffffff ;  /* 0xffffffff11167836 */ /* 0x000fe20000000000 */
[CC--:B------:R-:W-:Y:S01]  /*05a0*/  IADD3 R3, P1, P2, R19.reuse, R7.reuse, R12 ;  /* 0x0000000713037210 */ /* 0x0c0fe20007a3e00c */
[----:B------:R-:W-:Y:S01]  /*05b0*/  IMAD R4, R20, -0x6, R9 ;  /* 0xfffffffa14047824 */ /* 0x000fe200078e0209 */
[----:B------:R-:W-:Y:S01]  /*05c0*/  IADD3 R7, P3, P5, R19, R7, R8 ;  /* 0x0000000713077210 */ /* 0x000fe20007d7e008 */
[----:B------:R-:W-:Y:S01]  /*05d0*/  IMAD R9, R21, -0x6, R20 ;  /* 0xfffffffa15097824 */ /* 0x000fe200078e0214 */
[----:B------:R-:W-:Y:S01]  /*05e0*/  SHF.R.S32.HI R23, RZ, 0x1f, R12 ;  /* 0x0000001fff177819 */ /* 0x000fe2000001140c */
[----:B------:R-:W-:Y:S01]  /*05f0*/  VIADD R21, R8, 0xffffffff ;  /* 0xffffffff08157836 */ /* 0x000fe20000000000 */
[----:B------:R-:W-:Y:S01]  /*0600*/  SHF.R.S32.HI R19, RZ, 0x1f, R19 ;  /* 0x0000001fff137819 */ /* 0x000fe20000011413 */
[----:B------:R-:W-:Y:S01]  /*0610*/  IMAD.SHL.U32 R17, R13, 0x4, RZ ;  /* 0x000000040d117824 */ /* 0x000fe200078e00ff */
[----:B------:R-:W-:Y:S02]  /*0620*/  SHF.R.S32.HI R12, RZ, 0x1f, R8 ;  /* 0x0000001fff0c7819 */ /* 0x000fe40000011408 */
[----:B------:R-:W-:Y:S01]  /*0630*/  LOP3.LUT R20, R22, R15, RZ, 0xfc, !PT ;  /* 0x0000000f16147212 */ /* 0x000fe200078efcff */
[----:B------:R-:W-:Y:S01]  /*0640*/  IMAD.SHL.U32 R15, R11, 0x10, RZ ;  /* 0x000000100b0f7824 */ /* 0x000fe200078e00ff */
[CC--:B------:R-:W-:Y:S01]  /*0650*/  IADD3.X R8, R19.reuse, R18.reuse, R23, P1, P2 ;  /* 0x0000001213087210 */ /* 0x0c0fe20000fe4417 */
[----:B------:R-:W-:Y:S01]  /*0660*/  IMAD R5, R24, -0x6, R5 ;  /* 0xfffffffa18057824 */ /* 0x000fe200078e0205 */
[----:B------:R-:W-:Y:S01]  /*0670*/  LOP3.LUT R21, R22, R21, RZ, 0xfc, !PT ;  /* 0x0000001516157212 */ /* 0x000fe200078efcff */
[----:B------:R-:W-:Y:S01]  /*0680*/  VIADD R22, R14, 0xffffffff ;  /* 0xffffffff0e167836 */ /* 0x000fe20000000000 */
[----:B------:R-:W-:Y:S01]  /*0690*/  IADD3.X R18, R19, R18, R12, P3, P5 ;  /* 0x0000001213127210 */ /* 0x000fe20001fea40c */
[----:B------:R-:W-:Y:S01]  /*06a0*/  VIADD R12, R10, 0xffffffff ;  /* 0xffffffff0a0c7836 */ /* 0x000fe20000000000 */
[----:B------:R-:W-:Y:S01]  /*06b0*/  SHF.R.S32.HI R19, RZ, 0x1f, R16 ;  /* 0x0000001fff137819 */ /* 0x000fe20000011410 */
[----:B------:R-:W-:Y:S01]  /*06c0*/  VIADD R13, R13, 0xffffffff ;  /* 0xffffffff0d0d7836 */ /* 0x000fe20000000000 */
[----:B------:R-:W-:Y:S01]  /*06d0*/  SHF.R.S32.HI R11, RZ, 0x1f, R10 ;  /* 0x0000001fff0b7819 */ /* 0x000fe2000001140a */
[----:B------:R-:W-:Y:S01]  /*06e0*/  IMAD.SHL.U32 R24, R9, 0x4, RZ ;  /* 0x0000000409187824 */ /* 0x000fe200078e00ff */
[----:B------:R-:W-:-:S02]  /*06f0*/  SHF.R.S32.HI R14, RZ, 0x1f, R15 ;  /* 0x0000001fff0e7819 */ /* 0x000fc4000001140f */
[CC--:B------:R-:W-:Y:S02]  /*0700*/  IADD3 R16, P1, P2, R17.reuse, R15.reuse, R16 ;  /* 0x0000000f11107210 */ /* 0x0c0fe40007a3e010 */
[----:B------:R-:W-:Y:S02]  /*0710*/  IADD3 R10, P3, P5, R17, R15, R10 ;  /* 0x0000000f110a7210 */ /* 0x000fe40007d7e00a */
[----:B------:R-:W-:Y:S02]  /*0720*/  SHF.R.S32.HI R23, RZ, 0x1f, R17 ;  /* 0x0000001fff177819 */ /* 0x000fe40000011411 */
[----:B------:R-:W-:Y:S02]  /*0730*/  LOP3.LUT R17, R13, R12, RZ, 0xfc, !PT ;  /* 0x0000000c0d117212 */ /* 0x000fe400078efcff */
[CC--:B------:R-:W-:Y:S02]  /*0740*/  IADD3.X R19, R23.reuse, R14.reuse, R19, P1, P2 ;  /* 0x0000000e17137210 */ /* 0x0c0fe40000fe4413 */
[----:B------:R-:W-:-:S02]  /*0750*/  IADD3.X R11, R23, R14, R11, P3, P5 ;  /* 0x0000000e170b7210 */ /* 0x000fc40001fea40b */
[----:B------:R-:W-:Y:S02]  /*0760*/  SHF.R.S32.HI R23, RZ, 0x1f, R4 ;  /* 0x0000001fff177819 */ /* 0x000fe40000011404 */
[----:B------:R-:W-:Y:S02]  /*0770*/  SHF.R.S32.HI R25, RZ, 0x1f, R24 ;  /* 0x0000001fff197819 */ /* 0x000fe40000011418 */
[CC--:B------:R-:W-:Y:S02]  /*0780*/  IADD3 R12, P1, P2, R24.reuse, R15.reuse, R4 ;  /* 0x0000000f180c7210 */ /* 0x0c0fe40007a3e004 */
[----:B------:R-:W-:Y:S02]  /*0790*/  LOP3.LUT R22, R13, R22, RZ, 0xfc, !PT ;  /* 0x000000160d167212 */ /* 0x000fe400078efcff */
[----:B------:R-:W-:Y:S02]  /*07a0*/  IADD3 R13, P3, P5, R24, R15, R5 ;  /* 0x0000000f180d7210 */ /* 0x000fe40007d7e005 */
[----:B------:R-:W-:-:S02]  /*07b0*/  IADD3.X R15, R25, R14, R23, P1, P2 ;  /* 0x0000000e190f7210 */ /* 0x000fc40000fe4417 */
[----:B------:R-:W-:Y:S02]  /*07c0*/  ISETP.GE.U32.AND P1, PT, R20, 0x4, PT ;  /* 0x000000041400780c */ /* 0x000fe40003f26070 */
[----:B------:R-:W-:-:S04]  /*07d0*/  SHF.R.S32.HI R24, RZ, 0x1f, R5 ;  /* 0x0000001fff187819 */ /* 0x000fc80000011405 */
[----:B------:R-:W-:Y:S02]  /*07e0*/  IADD3.X R14, R25, R14, R24, P3, P5 ;  /* 0x0000000e190e7210 */ /* 0x000fe40001fea418 */
[----:B------:R-:W-:Y:S01]  /*07f0*/  ISETP.GE.U32.AND P3, PT, R21, 0x4, PT ;  /* 0x000000041500780c */ /* 0x000fe20003f66070 */
[----:B------:R-:W-:Y:S02]  /*0800*/  VIADD R21, R9, 0xffffffff ;  /* 0xffffffff09157836 */ /* 0x000fe40000000000 */
[----:B------:R-:W-:-:S05]  /*0810*/  VIADD R24, R5, 0xffffffff ;  /* 0xffffffff05187836 */ /* 0x000fca0000000000 */
[----:B------:R-:W-:Y:S02]  /*0820*/  LOP3.LUT R24, R21, R24, RZ, 0xfc, !PT ;  /* 0x0000001815187212 */ /* 0x000fe400078efcff */
[----:B--2---:R-:W-:-:S04]  /*0830*/  SEL R23, R6, RZ, !P4 ;  /* 0x000000ff06177207 */ /* 0x004fc80006000000 */
[C---:B------:R-:W-:Y:S02]  /*0840*/  FSETP.GEU.AND P6, PT, R23.reuse, RZ, PT ;  /* 0x000000ff1700720b */ /* 0x040fe40003fce000 */
[----:B---3--:R-:W-:Y:S02]  /*0850*/  SEL R20, R2, RZ, !P0 ;  /* 0x000000ff02147207 */ /* 0x008fe40004000000 */
[----:B------:R-:W-:Y:S02]  /*0860*/  FSEL R23, R23, RZ, P6 ;  /* 0x000000ff17177208 */ /* 0x000fe40003000000 */
[----:B------:R-:W-:Y:S02]  /*0870*/  LEA R2, P2, R3, UR6, 0x2 ;  /* 0x0000000603027c11 */ /* 0x000fe4000f8410ff */
[----:B------:R-:W-:Y:S02]  /*0880*/  FSETP.GEU.AND P6, PT, R20, RZ, PT ;  /* 0x000000ff1400720b */ /* 0x000fe40003fce000 */
[----:B------:R-:W-:-:S02]  /*0890*/  LEA R6, P5, R7, UR6, 0x2 ;  /* 0x0000000607067c11 */ /* 0x000fc4000f8a10ff */
[----:B------:R-:W-:Y:S02]  /*08a0*/  LEA.HI.X R3, R3, UR7, R8, 0x2, P2 ;  /* 0x0000000703037c11 */ /* 0x000fe400090f1408 */
[----:B------:R-:W-:Y:S02]  /*08b0*/  FSEL R20, R20, RZ, P6 ;  /* 0x000000ff14147208 */ /* 0x000fe40003000000 */
[----:B------:R-:W-:Y:S01]  /*08c0*/  LEA.HI.X R7, R7, UR7, R18, 0x2, P5 ;  /* 0x0000000707077c11 */ /* 0x000fe2000a8f1412 */
[----:B------:R-:W-:Y:S01]  /*08d0*/  VIADD R18, R4, 0xffffffff ;  /* 0xffffffff04127836 */ /* 0x000fe20000000000 */
[C---:B------:R-:W-:Y:S02]  /*08e0*/  LEA R8, P6, R16.reuse, UR6, 0x2 ;  /* 0x0000000610087c11 */ /* 0x040fe4000f8c10ff */
[----:B------:R-:W-:Y:S02]  /*08f0*/  SEL R4, R23, RZ, !P4 ;  /* 0x000000ff17047207 */ /* 0x000fe40006000000 */
[----:B------:R-:W-:-:S02]  /*0900*/  LEA.HI.X R9, R16, UR7, R19, 0x2, P6 ;  /* 0x0000000710097c11 */ /* 0x000fc4000b0f1413 */
[----:B------:R-:W-:Y:S02]  /*0910*/  LEA R16, P4, R10, UR6, 0x2 ;  /* 0x000000060a107c11 */ /* 0x000fe4000f8810ff */
[----:B------:R-:W-:Y:S01]  /*0920*/  ISETP.GE.U32.AND P2, PT, R22, 0x4, PT ;  /* 0x000000041600780c */ /* 0x000fe20003f46070 */
[----:B------:R-:W-:Y:S01]  /*0930*/  IMAD.MOV.U32 R22, RZ, RZ, RZ ;  /* 0x000000ffff167224 */ /* 0x000fe200078e00ff */
[----:B------:R-:W-:Y:S02]  /*0940*/  LOP3.LUT R19, R21, R18, RZ, 0xfc, !PT ;  /* 0x0000001215137212 */ /* 0x000fe400078efcff */
[----:B------:R-:W-:Y:S02]  /*0950*/  LEA R18, P6, R12, UR6, 0x2 ;  /* 0x000000060c127c11 */ /* 0x000fe4000f8c10ff */
[----:B------:R-:W-:Y:S01]  /*0960*/  ISETP.GE.U32.AND P5, PT, R17, 0x4, PT ;  /* 0x000000041100780c */ /* 0x000fe20003fa6070 */
[----:B------:R1:W2:Y:S01]  /*0970*/  @!P1 LDG.E R22, desc[UR4][R2.64+-0x14] ;  /* 0xffffec0402169981 */ /* 0x0002a2000c1e1900 */
[----:B------:R-:W-:-:S02]  /*0980*/  LEA.HI.X R17, R10, UR7, R11, 0x2, P4 ;  /* 0x000000070a117c11 */ /* 0x000fc4000a0f140b */
[----:B------:R-:W-:Y:S02]  /*0990*/  ISETP.GE.U32.AND P4, PT, R19, 0x4, PT ;  /* 0x000000041300780c */ /* 0x000fe40003f86070 */
[----:B------:R-:W-:Y:S01]  /*09a0*/  LEA.HI.X R19, R12, UR7, R15, 0x2, P6 ;  /* 0x000000070c137c11 */ /* 0x000fe2000b0f140f */
[----:B------:R-:W-:Y:S01]  /*09b0*/  IMAD.MOV.U32 R15, RZ, RZ, RZ ;  /* 0x000000ffff0f7224 */ /* 0x000fe200078e00ff */
[C---:B------:R-:W-:Y:S01]  /*09c0*/  LEA R10, P6, R13.reuse, UR6, 0x2 ;  /* 0x000000060d0a7c11 */ /* 0x040fe2000f8c10ff */
[----:B------:R-:W-:Y:S02]  /*09d0*/  IMAD.MOV.U32 R12, RZ, RZ, RZ ;  /* 0x000000ffff0c7224 */ /* 0x000fe400078e00ff */
[----:B------:R-:W-:Y:S01]  /*09e0*/  IMAD.MOV.U32 R21, RZ, RZ, RZ ;  /* 0x000000ffff157224 */ /* 0x000fe200078e00ff */
[----:B------:R-:W-:Y:S01]  /*09f0*/  SEL R5, R20, RZ, !P0 ;  /* 0x000000ff14057207 */ /* 0x000fe20004000000 */
[----:B------:R3:W4:Y:S01]  /*0a00*/  @!P3 LDG.E R15, desc[UR4][R6.64+-0x14] ;  /* 0xffffec04060fb981 */ /* 0x000722000c1e1900 */
[----:B------:R-:W-:Y:S01]  /*0a10*/  LEA.HI.X R11, R13, UR7, R14, 0x2, P6 ;  /* 0x000000070d0b7c11 */ /* 0x000fe2000b0f140e */
[----:B------:R-:W-:Y:S01]  /*0a20*/  IMAD.MOV.U32 R13, RZ, RZ, RZ ;  /* 0x000000ffff0d7224 */ /* 0x000fe200078e00ff */
[----:B-1----:R-:W1:Y:S01]  /*0a30*/  LDC.64 R2, c[0x0][0x218] ;  /* 0x00008600ff027b82 */ /* 0x002e620000000a00 */
[----:B------:R-:W5:Y:S01]  /*0a40*/  @!P2 LDG.E R12, desc[UR4][R8.64+-0x14] ;  /* 0xffffec04080ca981 */ /* 0x000f62000c1e1900 */
[----:B------:R-:W-:Y:S01]  /*0a50*/  ISETP.GE.U32.AND P6, PT, R24, 0x4, PT ;  /* 0x000000041800780c */ /* 0x000fe20003fc6070 */
[----:B------:R-:W-:-:S02]  /*0a60*/  IMAD.MOV.U32 R14, RZ, RZ, RZ ;  /* 0x000000ffff0e7224 */ /* 0x000fc400078e00ff */
[----:B------:R-:W5:Y:S04]  /*0a70*/  @!P5 LDG.E R13, desc[UR4][R16.64+-0x14] ;  /* 0xffffec04100dd981 */ /* 0x000f68000c1e1900 */
[----:B------:R-:W5:Y:S06]  /*0a80*/  @!P4 LDG.E R14, desc[UR4][R18.64+-0x14] ;  /* 0xffffec04120ec981 */ /* 0x000f6c000c1e1900 */
[----:B------:R-:W5:Y:S01]  /*0a90*/  @!P6 LDG.E R21, desc[UR4][R10.64+-0x14] ;  /* 0xffffec040a15e981 */ /* 0x000f62000c1e1900 */
[----:B-1----:R-:W-:Y:S01]  /*0aa0*/  IMAD.WIDE R2, R0, 0x4, R2 ;  /* 0x0000000400027825 */ /* 0x002fe200078e0202 */
[----:B--2---:R-:W-:-:S04]  /*0ab0*/  SEL R22, R22, RZ, !P1 ;  /* 0x000000ff16167207 */ /* 0x004fc80004800000 */
[----:B------:R-:W-:-:S04]  /*0ac0*/  FSETP.GEU.AND P0, PT, R22, RZ, PT ;  /* 0x000000ff1600720b */ /* 0x000fc80003f0e000 */
[----:B---3--:R-:W-:Y:S02]  /*0ad0*/  FSEL R6, R22, RZ, P0 ;  /* 0x000000ff16067208 */ /* 0x008fe40000000000 */
[----:B----4-:R-:W-:-:S04]  /*0ae0*/  SEL R15, R15, RZ, !P3 ;  /* 0x000000ff0f0f7207 */ /* 0x010fc80005800000 */
[C---:B------:R-:W-:Y:S02]  /*0af0*/  FSETP.GEU.AND P0, PT, R15.reuse, RZ, PT ;  /* 0x000000ff0f00720b */ /* 0x040fe40003f0e000 */
[----:B-----5:R-:W-:Y:S02]  /*0b00*/  SEL R12, R12, RZ, !P2 ;  /* 0x000000ff0c0c7207 */ /* 0x020fe40005000000 */
[----:B------:R-:W-:Y:S02]  /*0b10*/  FSEL R7, R15, RZ, P0 ;  /* 0x000000ff0f077208 */ /* 0x000fe40000000000 */
[C---:B------:R-:W-:Y:S02]  /*0b20*/  FSETP.GEU.AND P0, PT, R12.reuse, RZ, PT ;  /* 0x000000ff0c00720b */ /* 0x040fe40003f0e000 */
[----:B------:R-:W-:Y:S02]  /*0b30*/  SEL R13, R13, RZ, !P5 ;  /* 0x000000ff0d0d7207 */ /* 0x000fe40006800000 */
[----:B------:R-:W-:-:S02]  /*0b40*/  FSEL R8, R12, RZ, P0 ;  /* 0x000000ff0c087208 */ /* 0x000fc40000000000 */
[C---:B------:R-:W-:Y:S02]  /*0b50*/  FSETP.GEU.AND P0, PT, R13.reuse, RZ, PT ;  /* 0x000000ff0d00720b */ /* 0x040fe40003f0e000 */
[----:B------:R-:W-:Y:S02]  /*0b60*/  SEL R14, R14, RZ, !P4 ;  /* 0x000000ff0e0e7207 */ /* 0x000fe40006000000 */
[----:B------:R-:W-:Y:S02]  /*0b70*/  FSEL R9, R13, RZ, P0 ;  /* 0x000000ff0d097208 */ /* 0x000fe40000000000 */
[C---:B------:R-:W-:Y:S02]  /*0b80*/  FSETP.GEU.AND P0, PT, R14.reuse, RZ, PT ;  /* 0x000000ff0e00720b */ /* 0x040fe40003f0e000 */
[----:B------:R-:W-:Y:S02]  /*0b90*/  SEL R21, R21, RZ, !P6 ;  /* 0x000000ff15157207 */ /* 0x000fe40007000000 */
[----:B------:R-:W-:-:S02]  /*0ba0*/  FSEL R10, R14, RZ, P0 ;  /* 0x000000ff0e0a7208 */ /* 0x000fc40000000000 */
[----:B------:R-:W-:-:S04]  /*0bb0*/  FSETP.GEU.AND P0, PT, R21, RZ, PT ;  /* 0x000000ff1500720b */ /* 0x000fc80003f0e000 */
[----:B------:R-:W-:Y:S02]  /*0bc0*/  FSEL R21, R21, RZ, P0 ;  /* 0x000000ff15157208 */ /* 0x000fe40000000000 */
[----:B------:R-:W-:Y:S02]  /*0bd0*/  SEL R6, R6, RZ, !P1 ;  /* 0x000000ff06067207 */ /* 0x000fe40004800000 */
[----:B------:R-:W-:Y:S02]  /*0be0*/  SEL R7, R7, RZ, !P3 ;  /* 0x000000ff07077207 */ /* 0x000fe40005800000 */
[----:B------:R-:W-:Y:S02]  /*0bf0*/  SEL R8, R8, RZ, !P2 ;  /* 0x000000ff08087207 */ /* 0x000fe40005000000 */
[----:B------:R-:W-:Y:S02]  /*0c00*/  SEL R9, R9, RZ, !P5 ;  /* 0x000000ff09097207 */ /* 0x000fe40006800000 */
[----:B------:R-:W-:-:S02]  /*0c10*/  SEL R10, R10, RZ, !P4 ;  /* 0x000000ff0a0a7207 */ /* 0x000fc40006000000 */
[----:B------:R-:W-:Y:S01]  /*0c20*/  SEL R11, R21, RZ, !P6 ;  /* 0x000000ff150b7207 */ /* 0x000fe20007000000 */
[----:B------:R-:W-:Y:S04]  /*0c30*/  STG.E.128 desc[UR4][R2.64], R4 ;  /* 0x0000000402007986 */ /* 0x000fe8000c101d04 */
[----:B------:R-:W-:Y:S01]  /*0c40*/  STG.E.128 desc[UR4][R2.64+0x800], R8 ;  /* 0x0008000802007986 */ /* 0x000fe2000c101d04 */
[----:B------:R-:W-:Y:S05]  /*0c50*/  EXIT ;  /* 0x000000000000794d */ /* 0x000fea0003800000 */
.L_x_0:
[----:B------:R-:W-:-:S00]  /*0c60*/  BRA `(.L_x_0) ;  /* 0xfffffffc00fc7947 */ /* 0x000fc0000383ffff */
[----:B------:R-:W-:-:S00]  /*0c70*/  NOP ;  /* 0x0000000000007918 */ /* 0x000fc00000000000 */
        /* <DEDUP_REMOVED lines=8> */
.L_x_1:


//--------------------- .nv.constant0.triton_poi_fused_constant_pad_nd_relu_25 --------------------------
	.section	.nv.constant0.triton_poi_fused_constant_pad_nd_relu_25,"a",@progbits
	.sectionflags	@""
	.align	4
.nv.constant0.triton_poi_fused_constant_pad_nd_relu_25:
	.zero		548
